//
// Generated by NVIDIA NVVM Compiler
//
// Compiler Build ID: CL-36424714
// Cuda compilation tools, release 13.0, V13.0.88
// Based on NVVM 20.0.0
//

.version 9.0
.target sm_100
.address_size 64

	// .globl	_Z10multKernelPiPKiS1_

.visible .entry _Z10multKernelPiPKiS1_(
	.param .u64 .ptr .align 1 _Z10multKernelPiPKiS1__param_0,
	.param .u64 .ptr .align 1 _Z10multKernelPiPKiS1__param_1,
	.param .u64 .ptr .align 1 _Z10multKernelPiPKiS1__param_2
)
{
	.reg .pred 	%p<5>;
	.reg .b32 	%r<44>;
	.reg .b64 	%rd<31>;

	ld.param.u64 	%rd16, [_Z10multKernelPiPKiS1__param_0];
	ld.param.u64 	%rd17, [_Z10multKernelPiPKiS1__param_1];
	ld.param.u64 	%rd18, [_Z10multKernelPiPKiS1__param_2];
	cvta.to.global.u64 	%rd19, %rd16;
	cvta.to.global.u64 	%rd1, %rd18;
	cvta.to.global.u64 	%rd2, %rd17;
	mov.u32 	%r1, %tid.x;
	mov.u32 	%r2, %tid.y;
	mov.u32 	%r3, %ntid.x;
	mul.lo.s32 	%r4, %r1, 5;
	add.s32 	%r21, %r4, %r2;
	mul.wide.u32 	%rd20, %r21, 4;
	add.s64 	%rd3, %rd19, %rd20;
	ld.global.u32 	%r40, [%rd3];
	and.b32  	%r6, %r3, 3;
	setp.lt.u32 	%p1, %r3, 4;
	mov.b32 	%r41, 0;
	@%p1 bra 	$L__BB0_3;
	and.b32  	%r41, %r3, 2044;
	and.b32  	%r22, %r3, -4;
	neg.s32 	%r38, %r22;
	mul.wide.u32 	%rd21, %r1, 20;
	add.s64 	%rd22, %rd21, %rd2;
	add.s64 	%rd28, %rd22, 8;
	mul.wide.u32 	%rd23, %r2, 4;
	add.s64 	%rd24, %rd23, %rd1;
	add.s64 	%rd27, %rd24, 40;
$L__BB0_2:
	ld.global.u32 	%r23, [%rd28+-8];
	ld.global.u32 	%r24, [%rd27+-40];
	mad.lo.s32 	%r25, %r24, %r23, %r40;
	st.global.u32 	[%rd3], %r25;
	ld.global.u32 	%r26, [%rd28+-4];
	ld.global.u32 	%r27, [%rd27+-20];
	mad.lo.s32 	%r28, %r27, %r26, %r25;
	st.global.u32 	[%rd3], %r28;
	ld.global.u32 	%r29, [%rd28];
	ld.global.u32 	%r30, [%rd27];
	mad.lo.s32 	%r31, %r30, %r29, %r28;
	st.global.u32 	[%rd3], %r31;
	ld.global.u32 	%r32, [%rd28+4];
	ld.global.u32 	%r33, [%rd27+20];
	mad.lo.s32 	%r40, %r33, %r32, %r31;
	st.global.u32 	[%rd3], %r40;
	add.s32 	%r38, %r38, 4;
	add.s64 	%rd28, %rd28, 16;
	add.s64 	%rd27, %rd27, 80;
	setp.ne.s32 	%p2, %r38, 0;
	@%p2 bra 	$L__BB0_2;
$L__BB0_3:
	setp.eq.s32 	%p3, %r6, 0;
	@%p3 bra 	$L__BB0_6;
	mad.lo.s32 	%r34, %r41, 5, %r2;
	mul.wide.u32 	%rd25, %r34, 4;
	add.s64 	%rd30, %rd1, %rd25;
	add.s32 	%r35, %r41, %r4;
	mul.wide.u32 	%rd26, %r35, 4;
	add.s64 	%rd29, %rd2, %rd26;
	neg.s32 	%r42, %r6;
$L__BB0_5:
	.pragma "nounroll";
	ld.global.u32 	%r36, [%rd29];
	ld.global.u32 	%r37, [%rd30];
	mad.lo.s32 	%r40, %r37, %r36, %r40;
	st.global.u32 	[%rd3], %r40;
	add.s64 	%rd30, %rd30, 20;
	add.s64 	%rd29, %rd29, 4;
	add.s32 	%r42, %r42, 1;
	setp.ne.s32 	%p4, %r42, 0;
	@%p4 bra 	$L__BB0_5;
$L__BB0_6:
	ret;

}


// ===== COMPILED SASS (sm_100) =====

	.target	sm_100

	.elftype	@"ET_EXEC"


//--------------------- .note.nv.tkinfo           --------------------------
	.section	.note.nv.tkinfo,"",@"SHT_NOTE"
	.sectionflags	@"SHF_NOTE_NV_TKINFO"
	.tkinfo
        /*0018*/ 	.word	0x00000002
        /*0030*/ 	.string	""
        /*0030*/ 	.string	"ptxas"
        /*0030*/ 	.string	"Cuda compilation tools, release 13.0, V13.0.88"
        /*0030*/ 	.string	"Build cuda_13.0.r13.0/compiler.36424714_0"
        /*0030*/ 	.string	"-arch sm_100 -m 64 "



//--------------------- .note.nv.cuinfo           --------------------------
	.section	.note.nv.cuinfo,"",@"SHT_NOTE"
	.sectionflags	@"SHF_NOTE_NV_CUINFO"
        /*0018*/ 	.short	0x0002
        /*001a*/ 	.short	0x0064
        /*001c*/ 	.short	0x0082
	.zero		2


//--------------------- .nv.info                  --------------------------
	.section	.nv.info,"",@"SHT_CUDA_INFO"
	.align	4


	//----- nvinfo : EIATTR_REGCOUNT
	.align		4
        /*0000*/ 	.byte	0x04, 0x2f
        /*0002*/ 	.short	(.L_1 - .L_0)
	.align		4
.L_0:
        /*0004*/ 	.word	index@(_Z10multKernelPiPKiS1_)
        /*0008*/ 	.word	0x00000014


	//----- nvinfo : EIATTR_FRAME_SIZE
	.align		4
.L_1:
        /*000c*/ 	.byte	0x04, 0x11
        /*000e*/ 	.short	(.L_3 - .L_2)
	.align		4
.L_2:
        /*0010*/ 	.word	index@(_Z10multKernelPiPKiS1_)
        /*0014*/ 	.word	0x00000000


	//----- nvinfo : EIATTR_MIN_STACK_SIZE
	.align		4
.L_3:
        /*0018*/ 	.byte	0x04, 0x12
        /*001a*/ 	.short	(.L_5 - .L_4)
	.align		4
.L_4:
        /*001c*/ 	.word	index@(_Z10multKernelPiPKiS1_)
        /*0020*/ 	.word	0x00000000
.L_5:


//--------------------- .nv.compat                --------------------------
	.section	.nv.compat,"",@"SHT_CUDA_COMPAT_INFO"
	.align	4
        /*0000*/ 	.byte	0x02, 0x09, 0x00, 0x00, 0x02, 0x02, 0x01, 0x00, 0x02, 0x05, 0x05, 0x00, 0x03, 0x07, 0x01, 0x01
        /*0010*/ 	.byte	0x02, 0x03, 0x00, 0x00, 0x02, 0x06, 0x01, 0x00, 0x04, 0x0b, 0x08, 0x00, 0x09, 0x00, 0x00, 0x00
        /*0020*/ 	.byte	0x00, 0x00, 0x00, 0x00


//--------------------- .nv.info._Z10multKernelPiPKiS1_ --------------------------
	.section	.nv.info._Z10multKernelPiPKiS1_,"",@"SHT_CUDA_INFO"
	.sectionflags	@""
	.align	4


	//----- nvinfo : EIATTR_CUDA_API_VERSION
	.align		4
        /*0000*/ 	.byte	0x04, 0x37
        /*0002*/ 	.short	(.L_7 - .L_6)
.L_6:
        /*0004*/ 	.word	0x00000082


	//----- nvinfo : EIATTR_KPARAM_INFO
	.align		4
.L_7:
        /*0008*/ 	.byte	0x04, 0x17
        /*000a*/ 	.short	(.L_9 - .L_8)
.L_8:
        /*000c*/ 	.word	0x00000000
        /*0010*/ 	.short	0x0002
        /*0012*/ 	.short	0x0010
        /*0014*/ 	.byte	0x00, 0xf5, 0x21, 0x00


	//----- nvinfo : EIATTR_KPARAM_INFO
	.align		4
.L_9:
        /*0018*/ 	.byte	0x04, 0x17
        /*001a*/ 	.short	(.L_11 - .L_10)
.L_10:
        /*001c*/ 	.word	0x00000000
        /*0020*/ 	.short	0x0001
        /*0022*/ 	.short	0x0008
        /*0024*/ 	.byte	0x00, 0xf5, 0x21, 0x00


	//----- nvinfo : EIATTR_KPARAM_INFO
	.align		4
.L_11:
        /*0028*/ 	.byte	0x04, 0x17
        /*002a*/ 	.short	(.L_13 - .L_12)
.L_12:
        /*002c*/ 	.word	0x00000000
        /*0030*/ 	.short	0x0000
        /*0032*/ 	.short	0x0000
        /*0034*/ 	.byte	0x00, 0xf5, 0x21, 0x00


	//----- nvinfo : EIATTR_SPARSE_MMA_MASK
	.align		4
.L_13:
        /*0038*/ 	.byte	0x03, 0x50
        /*003a*/ 	.short	0x0000


	//----- nvinfo : EIATTR_MAXREG_COUNT
	.align		4
        /*003c*/ 	.byte	0x03, 0x1b
        /*003e*/ 	.short	0x00ff


	//----- nvinfo : EIATTR_MERCURY_ISA_VERSION
	.align		4
        /*0040*/ 	.byte	0x03, 0x5f
        /*0042*/ 	.short	0x0101


	//----- nvinfo : EIATTR_VRC_CTA_INIT_COUNT
	.align		4
        /*0044*/ 	.byte	0x02, 0x4a
	.zero		1
	.zero		1


	//----- nvinfo : EIATTR_EXIT_INSTR_OFFSETS
	.align		4
        /*0048*/ 	.byte	0x04, 0x1c
        /*004a*/ 	.short	(.L_15 - .L_14)


	//   ....[0]....
.L_14:
        /*004c*/ 	.word	0x00000b30


	//   ....[1]....
        /*0050*/ 	.word	0x00000cc0


	//----- nvinfo : EIATTR_CBANK_PARAM_SIZE
	.align		4
.L_15:
        /*0054*/ 	.byte	0x03, 0x19
        /*0056*/ 	.short	0x0018


	//----- nvinfo : EIATTR_PARAM_CBANK
	.align		4
        /*0058*/ 	.byte	0x04, 0x0a
        /*005a*/ 	.short	(.L_17 - .L_16)
	.align		4
.L_16:
        /*005c*/ 	.word	index@(.nv.constant0._Z10multKernelPiPKiS1_)
        /*0060*/ 	.short	0x0380
        /*0062*/ 	.short	0x0018


	//----- nvinfo : EIATTR_SW_WAR
	.align		4
.L_17:
        /*0064*/ 	.byte	0x04, 0x36
        /*0066*/ 	.short	(.L_19 - .L_18)
.L_18:
        /*0068*/ 	.word	0x00000008
.L_19:


//--------------------- .nv.callgraph             --------------------------
	.section	.nv.callgraph,"",@"SHT_CUDA_CALLGRAPH"
	.align	4
	.sectionentsize	8
	.align		4
        /*0000*/ 	.word	0x00000000
	.align		4
        /*0004*/ 	.word	0xffffffff
	.align		4
        /*0008*/ 	.word	0x00000000
	.align		4
        /*000c*/ 	.word	0xfffffffe
	.align		4
        /*0010*/ 	.word	0x00000000
	.align		4
        /*0014*/ 	.word	0xfffffffd
	.align		4
        /*0018*/ 	.word	0x00000000
	.align		4
        /*001c*/ 	.word	0xfffffffc


//--------------------- .text._Z10multKernelPiPKiS1_ --------------------------
	.section	.text._Z10multKernelPiPKiS1_,"ax",@progbits
	.align	128
        .global         _Z10multKernelPiPKiS1_
        .type           _Z10multKernelPiPKiS1_,@function
        .size           _Z10multKernelPiPKiS1_,(.L_x_7 - _Z10multKernelPiPKiS1_)
        .other          _Z10multKernelPiPKiS1_,@"STO_CUDA_ENTRY STV_DEFAULT"
_Z10multKernelPiPKiS1_:
.text._Z10multKernelPiPKiS1_:
[----:B------:R-:W-:Y:S01]  /*0000*/  LDC R1, c[0x0][0x37c] ;  /* 0x0000df00ff017b82 */ /* 0x000fe20000000800 */
[----:B------:R-:W0:Y:S07]  /*0010*/  S2R R0, SR_TID.X ;  /* 0x0000000000007919 */ /* 0x000e2e0000002100 */
[----:B------:R-:W1:Y:S01]  /*0020*/  LDC.64 R2, c[0x0][0x380] ;  /* 0x0000e000ff027b82 */ /* 0x000e620000000a00 */
[----:B------:R-:W2:Y:S01]  /*0030*/  LDCU.64 UR8, c[0x0][0x358] ;  /* 0x00006b00ff0877ac */ /* 0x000ea20008000a00 */
[----:B------:R-:W0:Y:S02]  /*0040*/  S2R R7, SR_TID.Y ;  /* 0x0000000000077919 */ /* 0x000e240000002200 */
[----:B0-----:R-:W-:-:S04]  /*0050*/  IMAD R5, R0, 0x5, R7 ;  /* 0x0000000500057824 */ /* 0x001fc800078e0207 */
[----:B-1----:R-:W-:-:S05]  /*0060*/  IMAD.WIDE.U32 R2, R5, 0x4, R2 ;  /* 0x0000000405027825 */ /* 0x002fca00078e0002 */
[----:B--2---:R0:W5:Y:S01]  /*0070*/  LDG.E R5, desc[UR8][R2.64] ;  /* 0x0000000802057981 */ /* 0x004162000c1e1900 */
[----:B------:R-:W1:Y:S01]  /*0080*/  LDCU UR7, c[0x0][0x360] ;  /* 0x00006c00ff0777ac */ /* 0x000e620008000800 */
[----:B------:R-:W-:Y:S01]  /*0090*/  HFMA2 R4, -RZ, RZ, 0, 0 ;  /* 0x00000000ff047431 */ /* 0x000fe200000001ff */
[----:B-1----:R-:W-:Y:S02]  /*00a0*/  UISETP.GE.U32.AND UP0, UPT, UR7, 0x4, UPT ;  /* 0x000000040700788c */ /* 0x002fe4000bf06070 */
[----:B------:R-:W-:-:S07]  /*00b0*/  ULOP3.LUT UR4, UR7, 0x3, URZ, 0xc0, !UPT ;  /* 0x0000000307047892 */ /* 0x000fce000f8ec0ff */
[----:B0-----:R-:W-:Y:S05]  /*00c0*/  BRA.U !UP0, `(.L_x_0) ;  /* 0x0000000908947547 */ /* 0x001fea000b800000 */
[----:B------:R-:W0:Y:S01]  /*00d0*/  LDC.64 R8, c[0x0][0x388] ;  /* 0x0000e200ff087b82 */ /* 0x000e220000000a00 */
[----:B------:R-:W-:-:S04]  /*00e0*/  ULOP3.LUT UR5, UR7, 0xfffffffc, URZ, 0xc0, !UPT ;  /* 0xfffffffc07057892 */ /* 0x000fc8000f8ec0ff */
[----:B------:R-:W-:Y:S02]  /*00f0*/  UIADD3 UR6, UPT, UPT, -UR5, URZ, URZ ;  /* 0x000000ff05067290 */ /* 0x000fe4000fffe1ff */
[----:B------:R-:W-:Y:S01]  /*0100*/  ULOP3.LUT UR5, UR7, 0x7fc, URZ, 0xc0, !UPT ;  /* 0x000007fc07057892 */ /* 0x000fe2000f8ec0ff */
[----:B------:R-:W1:Y:S01]  /*0110*/  LDC.64 R10, c[0x0][0x390] ;  /* 0x0000e400ff0a7b82 */ /* 0x000e620000000a00 */
[----:B------:R-:W-:-:S04]  /*0120*/  UISETP.GE.AND UP0, UPT, UR6, URZ, UPT ;  /* 0x000000ff0600728c */ /* 0x000fc8000bf06270 */
[----:B------:R-:W-:Y:S01]  /*0130*/  MOV R4, UR5 ;  /* 0x0000000500047c02 */ /* 0x000fe20008000f00 */
[----:B0-----:R-:W-:-:S03]  /*0140*/  IMAD.WIDE.U32 R8, R0, 0x14, R8 ;  /* 0x0000001400087825 */ /* 0x001fc600078e0008 */
[----:B------:R-:W-:Y:S01]  /*0150*/  IADD3 R8, P0, PT, R8, 0x8, RZ ;  /* 0x0000000808087810 */ /* 0x000fe20007f1e0ff */
[----:B-1----:R-:W-:-:S03]  /*0160*/  IMAD.WIDE.U32 R10, R7, 0x4, R10 ;  /* 0x00000004070a7825 */ /* 0x002fc600078e000a */
[----:B------:R-:W-:Y:S02]  /*0170*/  IADD3.X R9, PT, PT, RZ, R9, RZ, P0, !PT ;  /* 0x00000009ff097210 */ /* 0x000fe400007fe4ff */
[----:B------:R-:W-:-:S04]  /*0180*/  IADD3 R10, P1, PT, R10, 0x28, RZ ;  /* 0x000000280a0a7810 */ /* 0x000fc80007f3e0ff */
[----:B------:R-:W-:Y:S01]  /*0190*/  IADD3.X R11, PT, PT, RZ, R11, RZ, P1, !PT ;  /* 0x0000000bff0b7210 */ /* 0x000fe20000ffe4ff */
[----:B------:R-:W-:Y:S08]  /*01a0*/  BRA.U UP0, `(.L_x_1) ;  /* 0x0000000500f47547 */ /* 0x000ff0000b800000 */
[----:B------:R-:W-:Y:S02]  /*01b0*/  UIADD3 UR5, UPT, UPT, -UR6, URZ, URZ ;  /* 0x000000ff06057290 */ /* 0x000fe4000fffe1ff */
[----:B------:R-:W-:Y:S02]  /*01c0*/  UPLOP3.LUT UP0, UPT, UPT, UPT, UPT, 0x80, 0x8 ;  /* 0x000000000008789c */ /* 0x000fe40003f0f070 */
[----:B------:R-:W-:-:S09]  /*01d0*/  UISETP.GT.AND UP1, UPT, UR5, 0xc, UPT ;  /* 0x0000000c0500788c */ /* 0x000fd2000bf24270 */
[----:B------:R-:W-:Y:S05]  /*01e0*/  BRA.U !UP1, `(.L_x_2) ;  /* 0x00000005092c7547 */ /* 0x000fea000b800000 */
[----:B------:R-:W-:-:S11]  /*01f0*/  UPLOP3.LUT UP0, UPT, UPT, UPT, UPT, 0x40, 0x4 ;  /* 0x000000000004789c */ /* 0x000fd60003f0e870 */
.L_x_3:
[----:B--2---:R-:W2:Y:S04]  /*0200*/  LDG.E R6, desc[UR8][R8.64+-0x8] ;  /* 0xfffff80808067981 */ /* 0x004ea8000c1e1900 */
[----:B------:R-:W2:Y:S02]  /*0210*/  LDG.E R12, desc[UR8][R10.64+-0x28] ;  /* 0xffffd8080a0c7981 */ /* 0x000ea4000c1e1900 */
[----:B--2--5:R-:W-:-:S05]  /*0220*/  IMAD R5, R6, R12, R5 ;  /* 0x0000000c06057224 */ /* 0x024fca00078e0205 */
[----:B------:R0:W-:Y:S04]  /*0230*/  STG.E desc[UR8][R2.64], R5 ;  /* 0x0000000502007986 */ /* 0x0001e8000c101908 */
[----:B------:R-:W2:Y:S04]  /*0240*/  LDG.E R6, desc[UR8][R8.64+-0x4] ;  /* 0xfffffc0808067981 */ /* 0x000ea8000c1e1900 */
[----:B------:R-:W2:Y:S02]  /*0250*/  LDG.E R12, desc[UR8][R10.64+-0x14] ;  /* 0xffffec080a0c7981 */ /* 0x000ea4000c1e1900 */
[----:B--2---:R-:W-:-:S05]  /*0260*/  IMAD R13, R6, R12, R5 ;  /* 0x0000000c060d7224 */ /* 0x004fca00078e0205 */
[----:B------:R1:W-:Y:S04]  /*0270*/  STG.E desc[UR8][R2.64], R13 ;  /* 0x0000000d02007986 */ /* 0x0003e8000c101908 */
[----:B------:R-:W2:Y:S04]  /*0280*/  LDG.E R6, desc[UR8][R8.64] ;  /* 0x0000000808067981 */ /* 0x000ea8000c1e1900 */
[----:B------:R-:W2:Y:S02]  /*0290*/  LDG.E R12, desc[UR8][R10.64] ;  /* 0x000000080a0c7981 */ /* 0x000ea4000c1e1900 */
[----:B--2---:R-:W-:-:S05]  /*02a0*/  IMAD R15, R6, R12, R13 ;  /* 0x0000000c060f7224 */ /* 0x004fca00078e020d */
[----:B------:R2:W-:Y:S04]  /*02b0*/  STG.E desc[UR8][R2.64], R15 ;  /* 0x0000000f02007986 */ /* 0x0005e8000c101908 */
[----:B------:R-:W0:Y:S04]  /*02c0*/  LDG.E R6, desc[UR8][R8.64+0x4] ;  /* 0x0000040808067981 */ /* 0x000e28000c1e1900 */
[----:B------:R-:W0:Y:S02]  /*02d0*/  LDG.E R12, desc[UR8][R10.64+0x14] ;  /* 0x000014080a0c7981 */ /* 0x000e24000c1e1900 */
[----:B0-----:R-:W-:-:S05]  /*02e0*/  IMAD R5, R6, R12, R15 ;  /* 0x0000000c06057224 */ /* 0x001fca00078e020f */
[----:B------:R0:W-:Y:S04]  /*02f0*/  STG.E desc[UR8][R2.64], R5 ;  /* 0x0000000502007986 */ /* 0x0001e8000c101908 */
[----:B------:R-:W1:Y:S04]  /*0300*/  LDG.E R6, desc[UR8][R8.64+0x8] ;  /* 0x0000080808067981 */ /* 0x000e68000c1e1900 */
[----:B------:R-:W1:Y:S02]  /*0310*/  LDG.E R12, desc[UR8][R10.64+0x28] ;  /* 0x000028080a0c7981 */ /* 0x000e64000c1e1900 */
[----:B-1----:R-:W-:-:S05]  /*0320*/  IMAD R13, R6, R12, R5 ;  /* 0x0000000c060d7224 */ /* 0x002fca00078e0205 */
        /* <DEDUP_REMOVED lines=42> */
[----:B------:R-:W0:Y:S01]  /*05d0*/  LDG.E R12, desc[UR8][R10.64+0x104] ;  /* 0x000104080a0c7981 */ /* 0x000e22000c1e1900 */
[----:B------:R-:W-:-:S04]  /*05e0*/  UIADD3 UR6, UPT, UPT, UR6, 0x10, URZ ;  /* 0x0000001006067890 */ /* 0x000fc8000fffe0ff */
[----:B------:R-:W-:Y:S01]  /*05f0*/  UISETP.GE.AND UP1, UPT, UR6, -0xc, UPT ;  /* 0xfffffff40600788c */ /* 0x000fe2000bf26270 */
[----:B0-----:R-:W-:Y:S01]  /*0600*/  IMAD R5, R6, R12, R15 ;  /* 0x0000000c06057224 */ /* 0x001fe200078e020f */
[----:B------:R-:W-:Y:S02]  /*0610*/  IADD3 R12, P0, PT, R8, 0x40, RZ ;  /* 0x00000040080c7810 */ /* 0x000fe40007f1e0ff */
[----:B------:R-:W-:Y:S02]  /*0620*/  IADD3 R6, P1, PT, R10, 0x140, RZ ;  /* 0x000001400a067810 */ /* 0x000fe40007f3e0ff */
[----:B------:R2:W-:Y:S01]  /*0630*/  STG.E desc[UR8][R2.64], R5 ;  /* 0x0000000502007986 */ /* 0x0005e2000c101908 */
[----:B-1----:R-:W-:Y:S02]  /*0640*/  IADD3.X R13, PT, PT, RZ, R9, RZ, P0, !PT ;  /* 0x00000009ff0d7210 */ /* 0x002fe400007fe4ff */
[----:B------:R-:W-:Y:S02]  /*0650*/  IADD3.X R11, PT, PT, RZ, R11, RZ, P1, !PT ;  /* 0x0000000bff0b7210 */ /* 0x000fe40000ffe4ff */
[----:B------:R-:W-:-:S02]  /*0660*/  MOV R8, R12 ;  /* 0x0000000c00087202 */ /* 0x000fc40000000f00 */
[----:B------:R-:W-:Y:S02]  /*0670*/  MOV R9, R13 ;  /* 0x0000000d00097202 */ /* 0x000fe40000000f00 */
[----:B------:R-:W-:Y:S01]  /*0680*/  MOV R10, R6 ;  /* 0x00000006000a7202 */ /* 0x000fe20000000f00 */
[----:B------:R-:W-:Y:S06]  /*0690*/  BRA.U !UP1, `(.L_x_3) ;  /* 0xfffffff909d87547 */ /* 0x000fec000b83ffff */
.L_x_2:
[----:B------:R-:W-:-:S04]  /*06a0*/  UIADD3 UR5, UPT, UPT, -UR6, URZ, URZ ;  /* 0x000000ff06057290 */ /* 0x000fc8000fffe1ff */
[----:B------:R-:W-:-:S09]  /*06b0*/  UISETP.GT.AND UP1, UPT, UR5, 0x4, UPT ;  /* 0x000000040500788c */ /* 0x000fd2000bf24270 */
[----:B------:R-:W-:Y:S05]  /*06c0*/  BRA.U !UP1, `(.L_x_4) ;  /* 0x0000000109a47547 */ /* 0x000fea000b800000 */
[----:B------:R-:W2:Y:S04]  /*06d0*/  LDG.E R6, desc[UR8][R8.64+-0x8] ;  /* 0xfffff80808067981 */ /* 0x000ea8000c1e1900 */
        /* <DEDUP_REMOVED lines=27> */
[----:B------:R2:W4:Y:S04]  /*0890*/  LDG.E R6, desc[UR8][R8.64+0x14] ;  /* 0x0000140808067981 */ /* 0x000528000c1e1900 */
[----:B0-----:R-:W4:Y:S01]  /*08a0*/  LDG.E R5, desc[UR8][R10.64+0x64] ;  /* 0x000064080a057981 */ /* 0x001f22000c1e1900 */
[----:B------:R-:W-:Y:S01]  /*08b0*/  IADD3 R12, P0, PT, R8, 0x20, RZ ;  /* 0x00000020080c7810 */ /* 0x000fe20007f1e0ff */
[----:B------:R-:W-:-:S02]  /*08c0*/  UIADD3 UR6, UPT, UPT, UR6, 0x8, URZ ;  /* 0x0000000806067890 */ /* 0x000fc4000fffe0ff */
[----:B------:R-:W-:Y:S01]  /*08d0*/  UPLOP3.LUT UP0, UPT, UPT, UPT, UPT, 0x40, 0x4 ;  /* 0x000000000004789c */ /* 0x000fe20003f0e870 */
[----:B-1----:R-:W-:Y:S02]  /*08e0*/  IADD3.X R13, PT, PT, RZ, R9, RZ, P0, !PT ;  /* 0x00000009ff0d7210 */ /* 0x002fe400007fe4ff */
[----:B--2---:R-:W-:Y:S02]  /*08f0*/  MOV R8, R12 ;  /* 0x0000000c00087202 */ /* 0x004fe40000000f00 */
[----:B------:R-:W-:Y:S01]  /*0900*/  MOV R9, R13 ;  /* 0x0000000d00097202 */ /* 0x000fe20000000f00 */
[----:B----4-:R-:W-:Y:S01]  /*0910*/  IMAD R5, R6, R5, R17 ;  /* 0x0000000506057224 */ /* 0x010fe200078e0211 */
[----:B------:R-:W-:-:S04]  /*0920*/  IADD3 R6, P1, PT, R10, 0xa0, RZ ;  /* 0x000000a00a067810 */ /* 0x000fc80007f3e0ff */
[----:B------:R3:W-:Y:S01]  /*0930*/  STG.E desc[UR8][R2.64], R5 ;  /* 0x0000000502007986 */ /* 0x0007e2000c101908 */
[----:B------:R-:W-:Y:S02]  /*0940*/  IADD3.X R11, PT, PT, RZ, R11, RZ, P1, !PT ;  /* 0x0000000bff0b7210 */ /* 0x000fe40000ffe4ff */
[----:B------:R-:W-:-:S07]  /*0950*/  MOV R10, R6 ;  /* 0x00000006000a7202 */ /* 0x000fce0000000f00 */
.L_x_4:
[----:B------:R-:W-:-:S09]  /*0960*/  UISETP.NE.OR UP0, UPT, UR6, URZ, UP0 ;  /* 0x000000ff0600728c */ /* 0x000fd20008705670 */
[----:B------:R-:W-:Y:S05]  /*0970*/  BRA.U !UP0, `(.L_x_0) ;  /* 0x0000000108687547 */ /* 0x000fea000b800000 */
.L_x_1:
[----:B------:R-:W2:Y:S04]  /*0980*/  LDG.E R6, desc[UR8][R8.64+-0x8] ;  /* 0xfffff80808067981 */ /* 0x000ea8000c1e1900 */
[----:B------:R-:W2:Y:S02]  /*0990*/  LDG.E R12, desc[UR8][R10.64+-0x28] ;  /* 0xffffd8080a0c7981 */ /* 0x000ea4000c1e1900 */
[----:B--2345:R-:W-:-:S05]  /*09a0*/  IMAD R5, R6, R12, R5 ;  /* 0x0000000c06057224 */ /* 0x03cfca00078e0205 */
        /* <DEDUP_REMOVED lines=12> */
[----:B------:R-:W-:Y:S01]  /*0a70*/  UISETP.NE.AND UP0, UPT, UR6, URZ, UPT ;  /* 0x000000ff0600728c */ /* 0x000fe2000bf05270 */
        /* <DEDUP_REMOVED lines=9> */
[----:B------:R-:W-:Y:S06]  /*0b10*/  BRA.U UP0, `(.L_x_1) ;  /* 0xfffffffd00987547 */ /* 0x000fec000b83ffff */
.L_x_0:
[----:B------:R-:W-:-:S13]  /*0b20*/  ISETP.NE.AND P0, PT, RZ, UR4, PT ;  /* 0x00000004ff007c0c */ /* 0x000fda000bf05270 */
[----:B------:R-:W-:Y:S05]  /*0b30*/  @!P0 EXIT ;  /* 0x000000000000894d */ /* 0x000fea0003800000 */
[----:B------:R-:W0:Y:S01]  /*0b40*/  LDC.64 R8, c[0x0][0x390] ;  /* 0x0000e400ff087b82 */ /* 0x000e220000000a00 */
[----:B------:R-:W-:Y:S01]  /*0b50*/  IMAD R7, R4, 0x5, R7 ;  /* 0x0000000504077824 */ /* 0x000fe200078e0207 */
[----:B------:R-:W-:Y:S01]  /*0b60*/  UIADD3 UR4, UPT, UPT, -UR4, URZ, URZ ;  /* 0x000000ff04047290 */ /* 0x000fe2000fffe1ff */
[----:B------:R-:W-:-:S05]  /*0b70*/  IMAD R13, R0, 0x5, R4 ;  /* 0x00000005000d7824 */ /* 0x000fca00078e0204 */
[----:B------:R-:W1:Y:S01]  /*0b80*/  LDC.64 R10, c[0x0][0x388] ;  /* 0x0000e200ff0a7b82 */ /* 0x000e620000000a00 */
[----:B0-----:R-:W-:-:S04]  /*0b90*/  IMAD.WIDE.U32 R6, R7, 0x4, R8 ;  /* 0x0000000407067825 */ /* 0x001fc800078e0008 */
[----:B-1----:R-:W-:Y:S01]  /*0ba0*/  IMAD.WIDE.U32 R8, R13, 0x4, R10 ;  /* 0x000000040d087825 */ /* 0x002fe200078e000a */
[----:B------:R-:W-:Y:S02]  /*0bb0*/  MOV R10, R6 ;  /* 0x00000006000a7202 */ /* 0x000fe40000000f00 */
[----:B------:R-:W-:Y:S02]  /*0bc0*/  MOV R11, R7 ;  /* 0x00000007000b7202 */ /* 0x000fe40000000f00 */
[----:B------:R-:W-:Y:S02]  /*0bd0*/  MOV R6, R8 ;  /* 0x0000000800067202 */ /* 0x000fe40000000f00 */
[----:B------:R-:W-:-:S07]  /*0be0*/  MOV R7, R9 ;  /* 0x0000000900077202 */ /* 0x000fce0000000f00 */
.L_x_5:
[----:B------:R-:W-:Y:S01]  /*0bf0*/  MOV R8, R10 ;  /* 0x0000000a00087202 */ /* 0x000fe20000000f00 */
[----:B0-----:R0:W2:Y:S01]  /*0c00*/  LDG.E R0, desc[UR8][R6.64] ;  /* 0x0000000806007981 */ /* 0x0010a2000c1e1900 */
[----:B------:R-:W-:-:S05]  /*0c10*/  MOV R9, R11 ;  /* 0x0000000b00097202 */ /* 0x000fca0000000f00 */
[----:B------:R-:W2:Y:S01]  /*0c20*/  LDG.E R4, desc[UR8][R8.64] ;  /* 0x0000000808047981 */ /* 0x000ea2000c1e1900 */
[----:B------:R-:W-:-:S04]  /*0c30*/  UIADD3 UR4, UPT, UPT, UR4, 0x1, URZ ;  /* 0x0000000104047890 */ /* 0x000fc8000fffe0ff */
[----:B------:R-:W-:Y:S01]  /*0c40*/  UISETP.NE.AND UP0, UPT, UR4, URZ, UPT ;  /* 0x000000ff0400728c */ /* 0x000fe2000bf05270 */
[----:B------:R-:W-:Y:S02]  /*0c50*/  IADD3 R10, P0, PT, R10, 0x14, RZ ;  /* 0x000000140a0a7810 */ /* 0x000fe40007f1e0ff */
[----:B0-----:R-:W-:Y:S02]  /*0c60*/  IADD3 R6, P1, PT, R6, 0x4, RZ ;  /* 0x0000000406067810 */ /* 0x001fe40007f3e0ff */
[----:B------:R-:W-:Y:S02]  /*0c70*/  IADD3.X R11, PT, PT, RZ, R11, RZ, P0, !PT ;  /* 0x0000000bff0b7210 */ /* 0x000fe400007fe4ff */
[----:B------:R-:W-:Y:S01]  /*0c80*/  IADD3.X R7, PT, PT, RZ, R7, RZ, P1, !PT ;  /* 0x00000007ff077210 */ /* 0x000fe20000ffe4ff */
[----:B--2345:R-:W-:-:S05]  /*0c90*/  IMAD R5, R0, R4, R5 ;  /* 0x0000000400057224 */ /* 0x03cfca00078e0205 */
[----:B------:R0:W-:Y:S01]  /*0ca0*/  STG.E desc[UR8][R2.64], R5 ;  /* 0x0000000502007986 */ /* 0x0001e2000c101908 */
[----:B------:R-:W-:Y:S05]  /*0cb0*/  BRA.U UP0, `(.L_x_5) ;  /* 0xfffffffd00cc7547 */ /* 0x000fea000b83ffff */
[----:B------:R-:W-:Y:S05]  /*0cc0*/  EXIT ;  /* 0x000000000000794d */ /* 0x000fea0003800000 */
.L_x_6:
[----:B------:R-:W-:-:S00]  /*0cd0*/  BRA `(.L_x_6) ;  /* 0xfffffffc00fc7947 */ /* 0x000fc0000383ffff */
[----:B------:R-:W-:-:S00]  /*0ce0*/  NOP ;  /* 0x0000000000007918 */ /* 0x000fc00000000000 */
        /* <DEDUP_REMOVED lines=9> */
.L_x_7:


//--------------------- .nv.shared.reserved.0     --------------------------
	.section	.nv.shared.reserved.0,"aw",@nobits
	.weak		__nv_reservedSMEM_offset_0_alias
	.size		__nv_reservedSMEM_offset_0_alias, 0, 64
	.other		__nv_reservedSMEM_offset_0_alias,@"STO_CUDA_RESERVED_SHARED STV_DEFAULT"
__nv_reservedSMEM_offset_0_alias:
	.zero		0
	.zero		64


//--------------------- .nv.constant0._Z10multKernelPiPKiS1_ --------------------------
	.section	.nv.constant0._Z10multKernelPiPKiS1_,"a",@progbits
	.sectionflags	@""
	.align	4
.nv.constant0._Z10multKernelPiPKiS1_:
	.zero		920


//--------------------- SYMBOLS --------------------------

	.type		.nv.reservedSmem.offset0,@object
	.size		.nv.reservedSmem.offset0,0x4
